//
// Generated by NVIDIA NVVM Compiler
//
// Compiler Build ID: CL-36424714
// Cuda compilation tools, release 13.0, V13.0.88
// Based on NVVM 20.0.0
//

.version 9.0
.target sm_100
.address_size 64

	// .globl	_Z6squarePiS_
.global .align 4 .b8 precalc_xorwow_matrix[102400];
.global .align 4 .b8 precalc_xorwow_offset_matrix[102400];
.global .align 4 .b8 mrg32k3aM1[2304];
.global .align 4 .b8 mrg32k3aM2[2304];
.global .align 4 .b8 mrg32k3aM1SubSeq[2016];
.global .align 4 .b8 mrg32k3aM2SubSeq[2016];
.global .align 4 .b8 mrg32k3aM1Seq[2304];
.global .align 4 .b8 mrg32k3aM2Seq[2304];
.const .align 8 .b8 __cr_lgamma_table[72];

.visible .entry _Z6squarePiS_(
	.param .u64 .ptr .align 1 _Z6squarePiS__param_0,
	.param .u64 .ptr .align 1 _Z6squarePiS__param_1
)
{
	.reg .b32 	%r<4>;
	.reg .b64 	%rd<8>;

	ld.param.u64 	%rd1, [_Z6squarePiS__param_0];
	ld.param.u64 	%rd2, [_Z6squarePiS__param_1];
	cvta.to.global.u64 	%rd3, %rd2;
	cvta.to.global.u64 	%rd4, %rd1;
	mov.u32 	%r1, %tid.x;
	mul.wide.u32 	%rd5, %r1, 4;
	add.s64 	%rd6, %rd4, %rd5;
	ld.global.u32 	%r2, [%rd6];
	mul.lo.s32 	%r3, %r2, %r2;
	add.s64 	%rd7, %rd3, %rd5;
	st.global.u32 	[%rd7], %r3;
	ret;

}


// ===== COMPILED SASS (sm_100) =====

	.target	sm_100

	.elftype	@"ET_EXEC"


//--------------------- .note.nv.tkinfo           --------------------------
	.section	.note.nv.tkinfo,"",@"SHT_NOTE"
	.sectionflags	@"SHF_NOTE_NV_TKINFO"
	.tkinfo
        /*0018*/ 	.word	0x00000002
        /*0030*/ 	.string	""
        /*0030*/ 	.string	"ptxas"
        /*0030*/ 	.string	"Cuda compilation tools, release 13.0, V13.0.88"
        /*0030*/ 	.string	"Build cuda_13.0.r13.0/compiler.36424714_0"
        /*0030*/ 	.string	"-arch sm_100 -m 64 "



//--------------------- .note.nv.cuinfo           --------------------------
	.section	.note.nv.cuinfo,"",@"SHT_NOTE"
	.sectionflags	@"SHF_NOTE_NV_CUINFO"
        /*0018*/ 	.short	0x0002
        /*001a*/ 	.short	0x0064
        /*001c*/ 	.short	0x0082
	.zero		2


//--------------------- .nv.info                  --------------------------
	.section	.nv.info,"",@"SHT_CUDA_INFO"
	.align	4


	//----- nvinfo : EIATTR_REGCOUNT
	.align		4
        /*0000*/ 	.byte	0x04, 0x2f
        /*0002*/ 	.short	(.L_10 - .L_9)
	.align		4
.L_9:
        /*0004*/ 	.word	index@(_Z6squarePiS_)
        /*0008*/ 	.word	0x0000000a


	//----- nvinfo : EIATTR_FRAME_SIZE
	.align		4
.L_10:
        /*000c*/ 	.byte	0x04, 0x11
        /*000e*/ 	.short	(.L_12 - .L_11)
	.align		4
.L_11:
        /*0010*/ 	.word	index@(_Z6squarePiS_)
        /*0014*/ 	.word	0x00000000


	//----- nvinfo : EIATTR_MIN_STACK_SIZE
	.align		4
.L_12:
        /*0018*/ 	.byte	0x04, 0x12
        /*001a*/ 	.short	(.L_14 - .L_13)
	.align		4
.L_13:
        /*001c*/ 	.word	index@(_Z6squarePiS_)
        /*0020*/ 	.word	0x00000000
.L_14:


//--------------------- .nv.compat                --------------------------
	.section	.nv.compat,"",@"SHT_CUDA_COMPAT_INFO"
	.align	4
        /*0000*/ 	.byte	0x02, 0x09, 0x00, 0x00, 0x02, 0x02, 0x01, 0x00, 0x02, 0x05, 0x05, 0x00, 0x03, 0x07, 0x01, 0x01
        /*0010*/ 	.byte	0x02, 0x03, 0x00, 0x00, 0x02, 0x06, 0x01, 0x00, 0x04, 0x0b, 0x08, 0x00, 0x09, 0x00, 0x00, 0x00
        /*0020*/ 	.byte	0x00, 0x00, 0x00, 0x00


//--------------------- .nv.info._Z6squarePiS_    --------------------------
	.section	.nv.info._Z6squarePiS_,"",@"SHT_CUDA_INFO"
	.sectionflags	@""
	.align	4


	//----- nvinfo : EIATTR_CUDA_API_VERSION
	.align		4
        /*0000*/ 	.byte	0x04, 0x37
        /*0002*/ 	.short	(.L_16 - .L_15)
.L_15:
        /*0004*/ 	.word	0x00000082


	//----- nvinfo : EIATTR_KPARAM_INFO
	.align		4
.L_16:
        /*0008*/ 	.byte	0x04, 0x17
        /*000a*/ 	.short	(.L_18 - .L_17)
.L_17:
        /*000c*/ 	.word	0x00000000
        /*0010*/ 	.short	0x0001
        /*0012*/ 	.short	0x0008
        /*0014*/ 	.byte	0x00, 0xf5, 0x21, 0x00


	//----- nvinfo : EIATTR_KPARAM_INFO
	.align		4
.L_18:
        /*0018*/ 	.byte	0x04, 0x17
        /*001a*/ 	.short	(.L_20 - .L_19)
.L_19:
        /*001c*/ 	.word	0x00000000
        /*0020*/ 	.short	0x0000
        /*0022*/ 	.short	0x0000
        /*0024*/ 	.byte	0x00, 0xf5, 0x21, 0x00


	//----- nvinfo : EIATTR_SPARSE_MMA_MASK
	.align		4
.L_20:
        /*0028*/ 	.byte	0x03, 0x50
        /*002a*/ 	.short	0x0000


	//----- nvinfo : EIATTR_MAXREG_COUNT
	.align		4
        /*002c*/ 	.byte	0x03, 0x1b
        /*002e*/ 	.short	0x00ff


	//----- nvinfo : EIATTR_MERCURY_ISA_VERSION
	.align		4
        /*0030*/ 	.byte	0x03, 0x5f
        /*0032*/ 	.short	0x0101


	//----- nvinfo : EIATTR_VRC_CTA_INIT_COUNT
	.align		4
        /*0034*/ 	.byte	0x02, 0x4a
	.zero		1
	.zero		1


	//----- nvinfo : EIATTR_EXIT_INSTR_OFFSETS
	.align		4
        /*0038*/ 	.byte	0x04, 0x1c
        /*003a*/ 	.short	(.L_22 - .L_21)


	//   ....[0]....
.L_21:
        /*003c*/ 	.word	0x000000a0


	//----- nvinfo : EIATTR_CBANK_PARAM_SIZE
	.align		4
.L_22:
        /*0040*/ 	.byte	0x03, 0x19
        /*0042*/ 	.short	0x0010


	//----- nvinfo : EIATTR_PARAM_CBANK
	.align		4
        /*0044*/ 	.byte	0x04, 0x0a
        /*0046*/ 	.short	(.L_24 - .L_23)
	.align		4
.L_23:
        /*0048*/ 	.word	index@(.nv.constant0._Z6squarePiS_)
        /*004c*/ 	.short	0x0380
        /*004e*/ 	.short	0x0010


	//----- nvinfo : EIATTR_SW_WAR
	.align		4
.L_24:
        /*0050*/ 	.byte	0x04, 0x36
        /*0052*/ 	.short	(.L_26 - .L_25)
.L_25:
        /*0054*/ 	.word	0x00000008
.L_26:


//--------------------- .nv.callgraph             --------------------------
	.section	.nv.callgraph,"",@"SHT_CUDA_CALLGRAPH"
	.align	4
	.sectionentsize	8
	.align		4
        /*0000*/ 	.word	0x00000000
	.align		4
        /*0004*/ 	.word	0xffffffff
	.align		4
        /*0008*/ 	.word	0x00000000
	.align		4
        /*000c*/ 	.word	0xfffffffe
	.align		4
        /*0010*/ 	.word	0x00000000
	.align		4
        /*0014*/ 	.word	0xfffffffd
	.align		4
        /*0018*/ 	.word	0x00000000
	.align		4
        /*001c*/ 	.word	0xfffffffc


//--------------------- .nv.constant4             --------------------------
	.section	.nv.constant4,"a",@progbits
	.align	8
	.align		8
.nv.constant4:
        /*0000*/ 	.dword	precalc_xorwow_matrix
	.align		8
        /*0008*/ 	.dword	precalc_xorwow_offset_matrix
	.align		8
        /*0010*/ 	.dword	mrg32k3aM1
	.align		8
        /*0018*/ 	.dword	mrg32k3aM2
	.align		8
        /*0020*/ 	.dword	mrg32k3aM1SubSeq
	.align		8
        /*0028*/ 	.dword	mrg32k3aM2SubSeq
	.align		8
        /*0030*/ 	.dword	mrg32k3aM1Seq
	.align		8
        /*0038*/ 	.dword	mrg32k3aM2Seq


//--------------------- .nv.constant3             --------------------------
	.section	.nv.constant3,"a",@progbits
	.align	8
.nv.constant3:
	.type		__cr_lgamma_table,@object
	.size		__cr_lgamma_table,(.L_8 - __cr_lgamma_table)
__cr_lgamma_table:
        /*0000*/ 	.byte	0x00, 0x00, 0x00, 0x00, 0x00, 0x00, 0x00, 0x00, 0x00, 0x00, 0x00, 0x00, 0x00, 0x00, 0x00, 0x00
        /*0010*/ 	.byte	0xef, 0x39, 0xfa, 0xfe, 0x42, 0x2e, 0xe6, 0x3f, 0x02, 0x20, 0x2a, 0xfa, 0x0b, 0xab, 0xfc, 0x3f
        /*0020*/ 	.byte	0xf9, 0x2c, 0x92, 0x7c, 0xa7, 0x6c, 0x09, 0x40, 0xc9, 0x79, 0x44, 0x3c, 0x64, 0x26, 0x13, 0x40
        /*0030*/ 	.byte	0xca, 0x01, 0xcf, 0x3a, 0x27, 0x51, 0x1a, 0x40, 0x30, 0xcc, 0x2d, 0xf3, 0xe1, 0x0c, 0x21, 0x40
        /*0040*/ 	.byte	0x0d, 0xb7, 0xfc, 0x82, 0x8e, 0x35, 0x25, 0x40
.L_8:


//--------------------- .text._Z6squarePiS_       --------------------------
	.section	.text._Z6squarePiS_,"ax",@progbits
	.align	128
        .global         _Z6squarePiS_
        .type           _Z6squarePiS_,@function
        .size           _Z6squarePiS_,(.L_x_1 - _Z6squarePiS_)
        .other          _Z6squarePiS_,@"STO_CUDA_ENTRY STV_DEFAULT"
_Z6squarePiS_:
.text._Z6squarePiS_:
[----:B------:R-:W-:Y:S01]  /*0000*/  LDC R1, c[0x0][0x37c] ;  /* 0x0000df00ff017b82 */ /* 0x000fe20000000800 */
[----:B------:R-:W0:Y:S07]  /*0010*/  S2R R7, SR_TID.X ;  /* 0x0000000000077919 */ /* 0x000e2e0000002100 */
[----:B------:R-:W0:Y:S01]  /*0020*/  LDC.64 R2, c[0x0][0x380] ;  /* 0x0000e000ff027b82 */ /* 0x000e220000000a00 */
[----:B------:R-:W1:Y:S07]  /*0030*/  LDCU.64 UR4, c[0x0][0x358] ;  /* 0x00006b00ff0477ac */ /* 0x000e6e0008000a00 */
[----:B------:R-:W2:Y:S01]  /*0040*/  LDC.64 R4, c[0x0][0x388] ;  /* 0x0000e200ff047b82 */ /* 0x000ea20000000a00 */
[----:B0-----:R-:W-:-:S06]  /*0050*/  IMAD.WIDE.U32 R2, R7, 0x4, R2 ;  /* 0x0000000407027825 */ /* 0x001fcc00078e0002 */
[----:B-1----:R-:W3:Y:S01]  /*0060*/  LDG.E R2, desc[UR4][R2.64] ;  /* 0x0000000402027981 */ /* 0x002ee2000c1e1900 */
[----:B--2---:R-:W-:-:S04]  /*0070*/  IMAD.WIDE.U32 R4, R7, 0x4, R4 ;  /* 0x0000000407047825 */ /* 0x004fc800078e0004 */
[----:B---3--:R-:W-:-:S05]  /*0080*/  IMAD R7, R2, R2, RZ ;  /* 0x0000000202077224 */ /* 0x008fca00078e02ff */
[----:B------:R-:W-:Y:S01]  /*0090*/  STG.E desc[UR4][R4.64], R7 ;  /* 0x0000000704007986 */ /* 0x000fe2000c101904 */
[----:B------:R-:W-:Y:S05]  /*00a0*/  EXIT ;  /* 0x000000000000794d */ /* 0x000fea0003800000 */
.L_x_0:
[----:B------:R-:W-:-:S00]  /*00b0*/  BRA `(.L_x_0) ;  /* 0xfffffffc00fc7947 */ /* 0x000fc0000383ffff */
[----:B------:R-:W-:-:S00]  /*00c0*/  NOP ;  /* 0x0000000000007918 */ /* 0x000fc00000000000 */
        /* <DEDUP_REMOVED lines=11> */
.L_x_1:


//--------------------- .nv.global.init           --------------------------
	.section	.nv.global.init,"aw",@progbits
	.align	4
.nv.global.init:
	.type		mrg32k3aM1SubSeq,@object
	.size		mrg32k3aM1SubSeq,(mrg32k3aM2SubSeq - mrg32k3aM1SubSeq)
mrg32k3aM1SubSeq:
        /*0000*/ 	.byte	0x0b, 0xcc, 0xee, 0x04, 0x73, 0x29, 0x8b, 0x6f, 0xf6, 0x53, 0x03, 0xf6, 0x23, 0xf6, 0xea, 0xda
        /* <DEDUP_REMOVED lines=125> */
	.type		mrg32k3aM2SubSeq,@object
	.size		mrg32k3aM2SubSeq,(mrg32k3aM1 - mrg32k3aM2SubSeq)
mrg32k3aM2SubSeq:
        /* <DEDUP_REMOVED lines=126> */
	.type		mrg32k3aM1,@object
	.size		mrg32k3aM1,(mrg32k3aM1Seq - mrg32k3aM1)
mrg32k3aM1:
        /* <DEDUP_REMOVED lines=144> */
	.type		mrg32k3aM1Seq,@object
	.size		mrg32k3aM1Seq,(mrg32k3aM2 - mrg32k3aM1Seq)
mrg32k3aM1Seq:
        /* <DEDUP_REMOVED lines=144> */
	.type		mrg32k3aM2,@object
	.size		mrg32k3aM2,(mrg32k3aM2Seq - mrg32k3aM2)
mrg32k3aM2:
        /* <DEDUP_REMOVED lines=144> */
	.type		mrg32k3aM2Seq,@object
	.size		mrg32k3aM2Seq,(precalc_xorwow_matrix - mrg32k3aM2Seq)
mrg32k3aM2Seq:
        /* <DEDUP_REMOVED lines=144> */
	.type		precalc_xorwow_matrix,@object
	.size		precalc_xorwow_matrix,(precalc_xorwow_offset_matrix - precalc_xorwow_matrix)
precalc_xorwow_matrix:
        /* <DEDUP_REMOVED lines=6400> */
	.type		precalc_xorwow_offset_matrix,@object
	.size		precalc_xorwow_offset_matrix,(.L_1 - precalc_xorwow_offset_matrix)
precalc_xorwow_offset_matrix:
        /* <DEDUP_REMOVED lines=6400> */
.L_1:


//--------------------- .nv.shared.reserved.0     --------------------------
	.section	.nv.shared.reserved.0,"aw",@nobits
	.weak		__nv_reservedSMEM_offset_0_alias
	.size		__nv_reservedSMEM_offset_0_alias, 0, 64
	.other		__nv_reservedSMEM_offset_0_alias,@"STO_CUDA_RESERVED_SHARED STV_DEFAULT"
__nv_reservedSMEM_offset_0_alias:
	.zero		0
	.zero		64


//--------------------- .nv.constant0._Z6squarePiS_ --------------------------
	.section	.nv.constant0._Z6squarePiS_,"a",@progbits
	.sectionflags	@""
	.align	4
.nv.constant0._Z6squarePiS_:
	.zero		912


//--------------------- SYMBOLS --------------------------

	.type		.nv.reservedSmem.offset0,@object
	.size		.nv.reservedSmem.offset0,0x4
